	.headerflags	@"EF_CUDA_TEXMODE_UNIFIED EF_CUDA_64BIT_ADDRESS EF_CUDA_ACCELERATORS EF_CUDA_SM90 EF_CUDA_VIRTUAL_SM(EF_CUDA_SM90)"
	.elftype	@"ET_EXEC"


//--------------------- .nv.info                  --------------------------
	.section	.nv.info,"",@"SHT_CUDA_INFO"
	.align	4


	//----- nvinfo : EIATTR_REGCOUNT
	.align		4
        /*0000*/ 	.byte	0x04, 0x2f
        /*0002*/ 	.short	(.L_2 - .L_1)
	.align		4
.L_1:
        /*0004*/ 	.word	index@(triton_poi_fused_convolution_gelu_22)
        /*0008*/ 	.word	0x00000014


	//----- nvinfo : EIATTR_MIN_STACK_SIZE
	.align		4
.L_2:
        /*000c*/ 	.byte	0x04, 0x12
        /*000e*/ 	.short	(.L_4 - .L_3)
	.align		4
.L_3:
        /*0010*/ 	.word	index@(triton_poi_fused_convolution_gelu_22)
        /*0014*/ 	.word	0x00000000


	//----- nvinfo : EIATTR_FRAME_SIZE
	.align		4
.L_4:
        /*0018*/ 	.byte	0x04, 0x11
        /*001a*/ 	.short	(.L_6 - .L_5)
	.align		4
.L_5:
        /*001c*/ 	.word	index@(triton_poi_fused_convolution_gelu_22)
        /*0020*/ 	.word	0x00000000


	//----- nvinfo : EIATTR_MIN_STACK_SIZE
	.align		4
.L_6:
        /*0024*/ 	.byte	0x04, 0x12
        /*0026*/ 	.short	(.L_8 - .L_7)
	.align		4
.L_7:
        /*0028*/ 	.word	index@(triton_poi_fused_convolution_gelu_22)
        /*002c*/ 	.word	0x00000000
.L_8:


//--------------------- .nv.info.triton_poi_fused_convolution_gelu_22 --------------------------
	.section	.nv.info.triton_poi_fused_convolution_gelu_22,"",@"SHT_CUDA_INFO"
	.sectionflags	@""
	.align	4


	//----- nvinfo : EIATTR_CUDA_API_VERSION
	.align		4
        /*0000*/ 	.byte	0x04, 0x37
        /*0002*/ 	.short	(.L_10 - .L_9)
.L_9:
        /*0004*/ 	.word	0x0000007c


	//----- nvinfo : EIATTR_KPARAM_INFO
	.align		4
.L_10:
        /*0008*/ 	.byte	0x04, 0x17
        /*000a*/ 	.short	(.L_12 - .L_11)
.L_11:
        /*000c*/ 	.word	0x00000000
        /*0010*/ 	.short	0x0003
        /*0012*/ 	.short	0x0018
        /*0014*/ 	.byte	0x00, 0xf0, 0x11, 0x00


	//----- nvinfo : EIATTR_KPARAM_INFO
	.align		4
.L_12:
        /*0018*/ 	.byte	0x04, 0x17
        /*001a*/ 	.short	(.L_14 - .L_13)
.L_13:
        /*001c*/ 	.word	0x00000000
        /*0020*/ 	.short	0x0002
        /*0022*/ 	.short	0x0010
        /*0024*/ 	.byte	0x00, 0xf4, 0x21, 0x00


	//----- nvinfo : EIATTR_KPARAM_INFO
	.align		4
.L_14:
        /*0028*/ 	.byte	0x04, 0x17
        /*002a*/ 	.short	(.L_16 - .L_15)
.L_15:
        /*002c*/ 	.word	0x00000000
        /*0030*/ 	.short	0x0001
        /*0032*/ 	.short	0x0008
        /*0034*/ 	.byte	0x00, 0xf4, 0x21, 0x00


	//----- nvinfo : EIATTR_KPARAM_INFO
	.align		4
.L_16:
        /*0038*/ 	.byte	0x04, 0x17
        /*003a*/ 	.short	(.L_18 - .L_17)
.L_17:
        /*003c*/ 	.word	0x00000000
        /*0040*/ 	.short	0x0000
        /*0042*/ 	.short	0x0000
        /*0044*/ 	.byte	0x00, 0xf4, 0x21, 0x00


	//----- nvinfo : EIATTR_SPARSE_MMA_MASK
	.align		4
.L_18:
        /*0048*/ 	.byte	0x03, 0x50
        /*004a*/ 	.short	0x0000


	//----- nvinfo : EIATTR_MAXREG_COUNT
	.align		4
        /*004c*/ 	.byte	0x03, 0x1b
        /*004e*/ 	.short	0x00ff


	//----- nvinfo : EIATTR_EXIT_INSTR_OFFSETS
	.align		4
        /*0050*/ 	.byte	0x04, 0x1c
        /*0052*/ 	.short	(.L_20 - .L_19)


	//   ....[0]....
.L_19:
        /*0054*/ 	.word	0x000005a0


	//----- nvinfo : EIATTR_REQNTID
	.align		4
.L_20:
        /*0058*/ 	.byte	0x04, 0x10
        /*005a*/ 	.short	(.L_22 - .L_21)
.L_21:
        /*005c*/ 	.word	0x00000100
        /*0060*/ 	.word	0x00000001
        /*0064*/ 	.word	0x00000001


	//----- nvinfo : EIATTR_CBANK_PARAM_SIZE
	.align		4
.L_22:
        /*0068*/ 	.byte	0x03, 0x19
        /*006a*/ 	.short	0x001c


	//----- nvinfo : EIATTR_PARAM_CBANK
	.align		4
        /*006c*/ 	.byte	0x04, 0x0a
        /*006e*/ 	.short	(.L_24 - .L_23)
	.align		4
.L_23:
        /*0070*/ 	.word	index@(.nv.constant0.triton_poi_fused_convolution_gelu_22)
        /*0074*/ 	.short	0x0210
        /*0076*/ 	.short	0x001c


	//----- nvinfo : EIATTR_SW_WAR
	.align		4
.L_24:
        /*0078*/ 	.byte	0x04, 0x36
        /*007a*/ 	.short	(.L_26 - .L_25)
.L_25:
        /*007c*/ 	.word	0x00000008
.L_26:


//--------------------- .nv.callgraph             --------------------------
	.section	.nv.callgraph,"",@"SHT_CUDA_CALLGRAPH"
	.align	4
	.sectionentsize	8
	.align		4
        /*0000*/ 	.word	0x00000000
	.align		4
        /*0004*/ 	.word	0xffffffff
	.align		4
        /*0008*/ 	.word	0x00000000
	.align		4
        /*000c*/ 	.word	0xfffffffe
	.align		4
        /*0010*/ 	.word	0x00000000
	.align		4
        /*0014*/ 	.word	0xfffffffd
	.align		4
        /*0018*/ 	.word	0x00000000
	.align		4
        /*001c*/ 	.word	0xfffffffc


//--------------------- .nv.constant4             --------------------------
	.section	.nv.constant4,"a",@progbits
	.align	8
	.align		8
.nv.constant4:
        /*0000*/ 	.dword	_$_str


//--------------------- .text.triton_poi_fused_convolution_gelu_22 --------------------------
	.section	.text.triton_poi_fused_convolution_gelu_22,"ax",@progbits
	.align	128
        .global         triton_poi_fused_convolution_gelu_22
        .type           triton_poi_fused_convolution_gelu_22,@function
        .size           triton_poi_fused_convolution_gelu_22,(.L_x_1 - triton_poi_fused_convolution_gelu_22)
        .other          triton_poi_fused_convolution_gelu_22,@"STO_CUDA_ENTRY STV_DEFAULT"
triton_poi_fused_convolution_gelu_22:
.text.triton_poi_fused_convolution_gelu_22:
[----:B------:R-:W-:Y:S01]  /*0000*/  LDC R1, c[0x0][0x28] ;  /* 0x00000a00ff017b82 */ /* 0x000fe20000000800 */
[----:B------:R-:W1:Y:S07]  /*0010*/  S2R R0, SR_TID.X ;  /* 0x0000000000007919 */ /* 0x000e6e0000002100 */
[----:B------:R-:W2:Y:S01]  /*0020*/  LDC.64 R10, c[0x0][0x218] ;  /* 0x00008600ff0a7b82 */ /* 0x000ea20000000a00 */
[----:B------:R-:W-:Y:S01]  /*0030*/  ULDC.64 UR4, c[0x0][0x208] ;  /* 0x0000820000047ab9 */ /* 0x000fe20000000a00 */
[----:B------:R-:W3:Y:S06]  /*0040*/  S2R R5, SR_CTAID.X ;  /* 0x0000000000057919 */ /* 0x000eec0000002500 */
[----:B------:R-:W4:Y:S01]  /*0050*/  LDC.64 R2, c[0x0][0x210] ;  /* 0x00008400ff027b82 */ /* 0x000f220000000a00 */
[----:B------:R-:W-:Y:S01]  /*0060*/  HFMA2.MMA R12, -RZ, RZ, 0.470947265625, -12.46875 ;  /* 0x3789ca3cff0c7435 */ /* 0x000fe200000001ff */
[----:B------:R-:W-:Y:S01]  /*0070*/  IMAD.MOV.U32 R14, RZ, RZ, -0x460a9f47 ;  /* 0xb9f560b9ff0e7424 */ /* 0x000fe200078e00ff */
[----:B------:R-:W-:Y:S01]  /*0080*/  HFMA2.MMA R13, -RZ, RZ, 0.470947265625, -12.46875 ;  /* 0x3789ca3cff0d7435 */ /* 0x000fe200000001ff */
[----:B------:R-:W-:Y:S01]  /*0090*/  MOV R15, 0xb9f560b9 ;  /* 0xb9f560b9000f7802 */ /* 0x000fe20000000f00 */
[----:B------:R-:W-:Y:S01]  /*00a0*/  IMAD.MOV.U32 R17, RZ, RZ, 0x3bac840b ;  /* 0x3bac840bff117424 */ /* 0x000fe200078e00ff */
[----:B------:R-:W-:Y:S01]  /*00b0*/  ULDC.64 UR6, c[0x0][0x220] ;  /* 0x0000880000067ab9 */ /* 0x000fe20000000a00 */
[----:B-1----:R-:W-:-:S04]  /*00c0*/  SHF.L.U32 R0, R0, 0x1, RZ ;  /* 0x0000000100007819 */ /* 0x002fc800000006ff */
[----:B------:R-:W-:Y:S02]  /*00d0*/  LOP3.LUT R0, R0, 0x1fe, RZ, 0xc0, !PT ;  /* 0x000001fe00007812 */ /* 0x000fe400078ec0ff */
[----:B---3--:R-:W-:Y:S02]  /*00e0*/  SHF.R.S32.HI R4, RZ, 0x16, R5 ;  /* 0x00000016ff047819 */ /* 0x008fe40000011405 */
[----:B------:R-:W-:Y:S02]  /*00f0*/  LEA R0, R5, R0, 0x9 ;  /* 0x0000000005007211 */ /* 0x000fe400078e48ff */
[----:B------:R-:W-:-:S03]  /*0100*/  SGXT R5, R4, 0x1 ;  /* 0x000000010405781a */ /* 0x000fc60000000200 */
[----:B----4-:R-:W-:Y:S01]  /*0110*/  IMAD.WIDE R2, R0, 0x4, R2 ;  /* 0x0000000400027825 */ /* 0x010fe200078e0202 */
[----:B------:R-:W-:-:S04]  /*0120*/  LEA.HI R5, R5, R0, RZ, 0xb ;  /* 0x0000000005057211 */ /* 0x000fc800078f58ff */
[----:B------:R-:W-:-:S04]  /*0130*/  LOP3.LUT R5, R5, 0xfffff800, RZ, 0xc0, !PT ;  /* 0xfffff80005057812 */ /* 0x000fc800078ec0ff */
[----:B------:R-:W-:-:S05]  /*0140*/  IADD3 R5, R0, -R5, RZ ;  /* 0x8000000500057210 */ /* 0x000fca0007ffe0ff */
[----:B--2---:R-:W-:Y:S02]  /*0150*/  IMAD.WIDE R10, R5, 0x4, R10 ;  /* 0x00000004050a7825 */ /* 0x004fe400078e020a */
[----:B------:R-:W2:Y:S04]  /*0160*/  LDG.E.64 R4, desc[UR4][R2.64] ;  /* 0x0000000402047981 */ /* 0x000ea8000c1e1b00 */
[----:B------:R-:W2:Y:S02]  /*0170*/  LDG.E.EL.64 R10, desc[UR4][R10.64] ;  /* 0x000000040a0a7981 */ /* 0x000ea4000c2e1b00 */
[----:B--2---:R-:W-:Y:S01]  /*0180*/  FADD R4, R4, R10 ;  /* 0x0000000a04047221 */ /* 0x004fe20000000000 */
[----:B------:R-:W-:Y:S01]  /*0190*/  FADD R5, R5, R11 ;  /* 0x0000000b05057221 */ /* 0x000fe20000000000 */
[----:B------:R-:W-:-:S02]  /*01a0*/  MOV R10, 0x3bac840b ;  /* 0x3bac840b000a7802 */ /* 0x000fc40000000f00 */
[----:B------:R-:W-:Y:S01]  /*01b0*/  FMUL R6, R4, 0.70710676908493041992 ;  /* 0x3f3504f304067820 */ /* 0x000fe20000400000 */
[----:B------:R-:W-:Y:S01]  /*01c0*/  FMUL R7, R5, 0.70710676908493041992 ;  /* 0x3f3504f305077820 */ /* 0x000fe20000400000 */
[----:B------:R-:W-:Y:S02]  /*01d0*/  STG.E.64 desc[UR4][R2.64], R4 ;  /* 0x0000000402007986 */ /* 0x000fe4000c101b04 */
[----:B------:R-:W-:Y:S01]  /*01e0*/  FADD.FTZ R9, |R6|, -RZ ;  /* 0x800000ff06097221 */ /* 0x000fe20000010200 */
[----:B------:R-:W-:-:S04]  /*01f0*/  FADD.FTZ R8, |R7|, -RZ ;  /* 0x800000ff07087221 */ /* 0x000fc80000010200 */
[----:B------:R-:W-:Y:S02]  /*0200*/  FSETP.GE.AND P0, PT, R9, 1.0029599666595458984, PT ;  /* 0x3f8060fe0900780b */ /* 0x000fe40003f06000 */
[----:B------:R-:W-:-:S11]  /*0210*/  FSETP.GE.AND P1, PT, R8, 1.0029599666595458984, PT ;  /* 0x3f8060fe0800780b */ /* 0x000fd60003f26000 */
[----:B------:R-:W-:Y:S01]  /*0220*/  @!P0 MOV R14, 0xba574d20 ;  /* 0xba574d20000e8802 */ /* 0x000fe20000000f00 */
[----:B------:R-:W-:Y:S02]  /*0230*/  @!P0 IMAD.MOV.U32 R12, RZ, RZ, 0x38b1e96a ;  /* 0x38b1e96aff0c8424 */ /* 0x000fe400078e00ff */
[----:B------:R-:W-:Y:S01]  /*0240*/  @!P0 FMUL R9, R6, R6 ;  /* 0x0000000606098220 */ /* 0x000fe20000400000 */
[----:B------:R-:W-:Y:S01]  /*0250*/  @!P0 MOV R10, 0x3baad5ea ;  /* 0x3baad5ea000a8802 */ /* 0x000fe20000000f00 */
[----:B------:R-:W-:Y:S01]  /*0260*/  @!P1 FMUL R8, R7, R7 ;  /* 0x0000000707089220 */ /* 0x000fe20000400000 */
[----:B------:R-:W-:Y:S01]  /*0270*/  @!P1 MOV R13, 0x38b1e96a ;  /* 0x38b1e96a000d9802 */ /* 0x000fe20000000f00 */
[----:B------:R-:W-:Y:S01]  /*0280*/  FFMA.FTZ R11, R9, R12, R14 ;  /* 0x0000000c090b7223 */ /* 0x000fe2000001000e */
[----:B------:R-:W-:Y:S01]  /*0290*/  HFMA2.MMA R12, -RZ, RZ, -1.26171875, -2.110004425048828125e-05 ;  /* 0xbd0c8162ff0c7435 */ /* 0x000fe200000001ff */
[----:B------:R-:W-:Y:S01]  /*02a0*/  @!P1 MOV R15, 0xba574d20 ;  /* 0xba574d20000f9802 */ /* 0x000fe20000000f00 */
[----:B------:R-:W-:-:S02]  /*02b0*/  @!P1 IMAD.MOV.U32 R17, RZ, RZ, 0x3baad5ea ;  /* 0x3baad5eaff119424 */ /* 0x000fc400078e00ff */
[----:B------:R-:W-:Y:S01]  /*02c0*/  FFMA.FTZ R11, R11, R9, R10 ;  /* 0x000000090b0b7223 */ /* 0x000fe2000001000a */
[----:B------:R-:W-:Y:S01]  /*02d0*/  HFMA2.MMA R10, -RZ, RZ, 1.52734375, -41152 ;  /* 0x3e1cf906ff0a7435 */ /* 0x000fe200000001ff */
[----:B------:R-:W-:Y:S01]  /*02e0*/  @!P0 MOV R12, 0xbcdc1be7 ;  /* 0xbcdc1be7000c8802 */ /* 0x000fe20000000f00 */
[----:B------:R-:W-:Y:S01]  /*02f0*/  FFMA.FTZ R14, R8, R13, R15 ;  /* 0x0000000d080e7223 */ /* 0x000fe2000001000f */
[----:B------:R-:W-:Y:S02]  /*0300*/  MOV R13, 0xbd0c8162 ;  /* 0xbd0c8162000d7802 */ /* 0x000fe40000000f00 */
[----:B------:R-:W-:Y:S01]  /*0310*/  @!P1 MOV R13, 0xbcdc1be7 ;  /* 0xbcdc1be7000d9802 */ /* 0x000fe20000000f00 */
[-C--:B------:R-:W-:Y:S01]  /*0320*/  FFMA.FTZ R16, R14, R8.reuse, R17 ;  /* 0x000000080e107223 */ /* 0x080fe20000010011 */
[----:B------:R-:W-:Y:S02]  /*0330*/  @!P0 IMAD.MOV.U32 R10, RZ, RZ, 0x3de718af ;  /* 0x3de718afff0a8424 */ /* 0x000fe400078e00ff */
[-C--:B------:R-:W-:Y:S01]  /*0340*/  FFMA.FTZ R11, R11, R9.reuse, R12 ;  /* 0x000000090b0b7223 */ /* 0x080fe2000001000c */
[----:B------:R-:W-:Y:S01]  /*0350*/  HFMA2.MMA R14, -RZ, RZ, 1.853515625, -0.00091457366943359375 ;  /* 0x3f6a937eff0e7435 */ /* 0x000fe200000001ff */
[-C--:B------:R-:W-:Y:S01]  /*0360*/  FFMA.FTZ R16, R16, R8.reuse, R13 ;  /* 0x0000000810107223 */ /* 0x080fe2000001000d */
[----:B------:R-:W-:Y:S01]  /*0370*/  MOV R13, 0x3e1cf906 ;  /* 0x3e1cf906000d7802 */ /* 0x000fe20000000f00 */
[-C--:B------:R-:W-:Y:S01]  /*0380*/  FFMA.FTZ R11, R11, R9.reuse, R10 ;  /* 0x000000090b0b7223 */ /* 0x080fe2000001000a */
[----:B------:R-:W-:Y:S01]  /*0390*/  HFMA2.MMA R10, -RZ, RZ, 1.78125, -136.25 ;  /* 0x3f20d842ff0a7435 */ /* 0x000fe200000001ff */
[----:B------:R-:W-:Y:S01]  /*03a0*/  @!P1 IMAD.MOV.U32 R13, RZ, RZ, 0x3de718af ;  /* 0x3de718afff0d9424 */ /* 0x000fe200078e00ff */
[----:B------:R-:W-:Y:S01]  /*03b0*/  @!P0 MOV R14, 0xbec093ac ;  /* 0xbec093ac000e8802 */ /* 0x000fe20000000f00 */
[----:B------:R-:W-:Y:S01]  /*03c0*/  HFMA2.MMA R17, -RZ, RZ, 1.78125, -136.25 ;  /* 0x3f20d842ff117435 */ /* 0x000fe200000001ff */
[----:B------:R-:W-:Y:S01]  /*03d0*/  MOV R15, 0x3f6a937e ;  /* 0x3f6a937e000f7802 */ /* 0x000fe20000000f00 */
[----:B------:R-:W-:Y:S01]  /*03e0*/  FFMA.FTZ R16, R16, R8, R13 ;  /* 0x0000000810107223 */ /* 0x000fe2000001000d */
[----:B------:R-:W-:Y:S01]  /*03f0*/  @!P1 MOV R15, 0xbec093ac ;  /* 0xbec093ac000f9802 */ /* 0x000fe20000000f00 */
[----:B------:R-:W-:Y:S01]  /*0400*/  FFMA.FTZ R11, R11, R9, R14 ;  /* 0x000000090b0b7223 */ /* 0x000fe2000001000e */
[----:B------:R-:W-:-:S02]  /*0410*/  @!P0 MOV R10, 0x3e0375d3 ;  /* 0x3e0375d3000a8802 */ /* 0x000fc40000000f00 */
[----:B------:R-:W-:Y:S01]  /*0420*/  @!P1 MOV R17, 0x3e0375d3 ;  /* 0x3e0375d300119802 */ /* 0x000fe20000000f00 */
[----:B------:R-:W-:Y:S01]  /*0430*/  FFMA.FTZ R16, R16, R8, R15 ;  /* 0x0000000810107223 */ /* 0x000fe2000001000f */
[----:B------:R-:W-:Y:S01]  /*0440*/  FSEL R13, -R9, R6, P0 ;  /* 0x00000006090d7208 */ /* 0x000fe20000000100 */
[----:B------:R-:W-:Y:S01]  /*0450*/  FFMA.FTZ R10, R11, R9, R10 ;  /* 0x000000090b0a7223 */ /* 0x000fe2000001000a */
[----:B------:R-:W-:Y:S01]  /*0460*/  FSEL R9, -R8, R7, P1 ;  /* 0x0000000708097208 */ /* 0x000fe20000800100 */
[----:B------:R-:W-:Y:S02]  /*0470*/  FFMA.FTZ R16, R16, R8, R17 ;  /* 0x0000000810107223 */ /* 0x000fe40000010011 */
[----:B------:R-:W-:Y:S02]  /*0480*/  FFMA.FTZ R10, R10, R13, R13 ;  /* 0x0000000d0a0a7223 */ /* 0x000fe4000001000d */
[----:B------:R-:W-:Y:S02]  /*0490*/  FFMA.FTZ R16, R16, R9, R9 ;  /* 0x0000000910107223 */ /* 0x000fe40000010009 */
[----:B------:R-:W1:Y:S08]  /*04a0*/  @P0 MUFU.EX2 R8, R10 ;  /* 0x0000000a00080308 */ /* 0x000e700000000800 */
[----:B------:R-:W2:Y:S01]  /*04b0*/  @P1 MUFU.EX2 R11, R16 ;  /* 0x00000010000b1308 */ /* 0x000ea20000000800 */
[----:B-1----:R-:W-:-:S05]  /*04c0*/  @P0 FADD R9, -R8, 1 ;  /* 0x3f80000008090421 */ /* 0x002fca0000000100 */
[----:B------:R-:W-:Y:S01]  /*04d0*/  @P0 LOP3.LUT R10, R9, 0x80000000, R6, 0xf8, !PT ;  /* 0x80000000090a0812 */ /* 0x000fe200078ef806 */
[----:B------:R-:W-:Y:S01]  /*04e0*/  FMUL R9, R4, 0.5 ;  /* 0x3f00000004097820 */ /* 0x000fe20000400000 */
[----:B------:R-:W-:Y:S01]  /*04f0*/  LEA R6, P0, R0, UR6, 0x2 ;  /* 0x0000000600067c11 */ /* 0x000fe2000f8010ff */
[----:B--2---:R-:W-:Y:S02]  /*0500*/  @P1 FADD R8, -R11, 1 ;  /* 0x3f8000000b081421 */ /* 0x004fe40000000100 */
[----:B------:R-:W-:-:S03]  /*0510*/  FADD R10, R10, 1 ;  /* 0x3f8000000a0a7421 */ /* 0x000fc60000000000 */
[----:B------:R-:W-:Y:S01]  /*0520*/  @P1 LOP3.LUT R16, R8, 0x80000000, R7, 0xf8, !PT ;  /* 0x8000000008101812 */ /* 0x000fe200078ef807 */
[----:B------:R-:W-:Y:S01]  /*0530*/  FMUL R8, R5, 0.5 ;  /* 0x3f00000005087820 */ /* 0x000fe20000400000 */
[----:B------:R-:W-:Y:S01]  /*0540*/  SHF.R.S32.HI R7, RZ, 0x1f, R0 ;  /* 0x0000001fff077819 */ /* 0x000fe20000011400 */
[----:B------:R-:W-:Y:S02]  /*0550*/  FMUL R10, R9, R10 ;  /* 0x0000000a090a7220 */ /* 0x000fe40000400000 */
[----:B------:R-:W-:Y:S01]  /*0560*/  FADD R11, R16, 1 ;  /* 0x3f800000100b7421 */ /* 0x000fe20000000000 */
[----:B------:R-:W-:-:S03]  /*0570*/  LEA.HI.X R7, R0, UR7, R7, 0x2, P0 ;  /* 0x0000000700077c11 */ /* 0x000fc600080f1407 */
[----:B------:R-:W-:-:S05]  /*0580*/  FMUL R11, R8, R11 ;  /* 0x0000000b080b7220 */ /* 0x000fca0000400000 */
[----:B------:R-:W-:Y:S01]  /*0590*/  STG.E.64 desc[UR4][R6.64], R10 ;  /* 0x0000000a06007986 */ /* 0x000fe2000c101b04 */
[----:B------:R-:W-:Y:S05]  /*05a0*/  EXIT ;  /* 0x000000000000794d */ /* 0x000fea0003800000 */
.L_x_0:
[----:B------:R-:W-:-:S00]  /*05b0*/  BRA `(.L_x_0) ;  /* 0xfffffffc00fc7947 */ /* 0x000fc0000383ffff */
[----:B------:R-:W-:-:S00]  /*05c0*/  NOP ;  /* 0x0000000000007918 */ /* 0x000fc00000000000 */
        /* <DEDUP_REMOVED lines=11> */
.L_x_1:


//--------------------- .nv.global.init           --------------------------
	.section	.nv.global.init,"aw",@progbits
.nv.global.init:
	.type		_$_str,@object
	.size		_$_str,(.L_0 - _$_str)
_$_str:
        /*0000*/ 	.byte	0x5f, 0x5f, 0x43, 0x55, 0x44, 0x41, 0x5f, 0x46, 0x54, 0x5a, 0x00
.L_0:


//--------------------- .nv.constant0.triton_poi_fused_convolution_gelu_22 --------------------------
	.section	.nv.constant0.triton_poi_fused_convolution_gelu_22,"a",@progbits
	.sectionflags	@""
	.align	4
.nv.constant0.triton_poi_fused_convolution_gelu_22:
	.zero		556
